//
// Generated by NVIDIA NVVM Compiler
//
// Compiler Build ID: CL-36424714
// Cuda compilation tools, release 13.0, V13.0.88
// Based on NVVM 20.0.0
//

.version 9.0
.target sm_100
.address_size 64

	// .globl	_Z6VecAddPfS_S_i

.visible .entry _Z6VecAddPfS_S_i(
	.param .u64 .ptr .align 1 _Z6VecAddPfS_S_i_param_0,
	.param .u64 .ptr .align 1 _Z6VecAddPfS_S_i_param_1,
	.param .u64 .ptr .align 1 _Z6VecAddPfS_S_i_param_2,
	.param .u32 _Z6VecAddPfS_S_i_param_3
)
{
	.reg .pred 	%p<2>;
	.reg .b32 	%r<6>;
	.reg .b32 	%f<4>;
	.reg .b64 	%rd<11>;

	ld.param.u64 	%rd1, [_Z6VecAddPfS_S_i_param_0];
	ld.param.u64 	%rd2, [_Z6VecAddPfS_S_i_param_1];
	ld.param.u64 	%rd3, [_Z6VecAddPfS_S_i_param_2];
	ld.param.u32 	%r2, [_Z6VecAddPfS_S_i_param_3];
	mov.u32 	%r3, %ntid.x;
	mov.u32 	%r4, %ctaid.x;
	mov.u32 	%r5, %tid.x;
	mad.lo.s32 	%r1, %r3, %r4, %r5;
	setp.ge.s32 	%p1, %r1, %r2;
	@%p1 bra 	$L__BB0_2;
	cvta.to.global.u64 	%rd4, %rd1;
	cvta.to.global.u64 	%rd5, %rd2;
	cvta.to.global.u64 	%rd6, %rd3;
	mul.wide.s32 	%rd7, %r1, 4;
	add.s64 	%rd8, %rd4, %rd7;
	ld.global.f32 	%f1, [%rd8];
	add.s64 	%rd9, %rd5, %rd7;
	ld.global.f32 	%f2, [%rd9];
	add.f32 	%f3, %f1, %f2;
	add.s64 	%rd10, %rd6, %rd7;
	st.global.f32 	[%rd10], %f3;
$L__BB0_2:
	ret;

}
	// .globl	_Z6MatAddPfS_S_i
.visible .entry _Z6MatAddPfS_S_i(
	.param .u64 .ptr .align 1 _Z6MatAddPfS_S_i_param_0,
	.param .u64 .ptr .align 1 _Z6MatAddPfS_S_i_param_1,
	.param .u64 .ptr .align 1 _Z6MatAddPfS_S_i_param_2,
	.param .u32 _Z6MatAddPfS_S_i_param_3
)
{
	.reg .b32 	%r<12>;
	.reg .b32 	%f<4>;
	.reg .b64 	%rd<11>;

	ld.param.u64 	%rd1, [_Z6MatAddPfS_S_i_param_0];
	ld.param.u64 	%rd2, [_Z6MatAddPfS_S_i_param_1];
	ld.param.u64 	%rd3, [_Z6MatAddPfS_S_i_param_2];
	ld.param.u32 	%r1, [_Z6MatAddPfS_S_i_param_3];
	cvta.to.global.u64 	%rd4, %rd3;
	cvta.to.global.u64 	%rd5, %rd2;
	cvta.to.global.u64 	%rd6, %rd1;
	mov.u32 	%r2, %ctaid.y;
	mov.u32 	%r3, %ntid.y;
	mov.u32 	%r4, %tid.y;
	mad.lo.s32 	%r5, %r2, %r3, %r4;
	mov.u32 	%r6, %ctaid.x;
	mov.u32 	%r7, %ntid.x;
	add.s32 	%r8, %r6, %r7;
	mov.u32 	%r9, %tid.x;
	add.s32 	%r10, %r8, %r9;
	mad.lo.s32 	%r11, %r1, %r5, %r10;
	mul.wide.s32 	%rd7, %r11, 4;
	add.s64 	%rd8, %rd6, %rd7;
	ld.global.f32 	%f1, [%rd8];
	add.s64 	%rd9, %rd5, %rd7;
	ld.global.f32 	%f2, [%rd9];
	add.f32 	%f3, %f1, %f2;
	add.s64 	%rd10, %rd4, %rd7;
	st.global.f32 	[%rd10], %f3;
	ret;

}
	// .globl	_Z13convert2Dto1DPfS_ii
.visible .entry _Z13convert2Dto1DPfS_ii(
	.param .u64 .ptr .align 1 _Z13convert2Dto1DPfS_ii_param_0,
	.param .u64 .ptr .align 1 _Z13convert2Dto1DPfS_ii_param_1,
	.param .u32 _Z13convert2Dto1DPfS_ii_param_2,
	.param .u32 _Z13convert2Dto1DPfS_ii_param_3
)
{
	.reg .pred 	%p<10>;
	.reg .b32 	%r<72>;
	.reg .b64 	%rd<37>;

	ld.param.u64 	%rd5, [_Z13convert2Dto1DPfS_ii_param_1];
	ld.param.u32 	%r43, [_Z13convert2Dto1DPfS_ii_param_2];
	ld.param.u32 	%r44, [_Z13convert2Dto1DPfS_ii_param_3];
	cvta.to.global.u64 	%rd1, %rd5;
	min.s32 	%r45, %r44, %r43;
	setp.lt.s32 	%p1, %r45, 1;
	@%p1 bra 	$L__BB2_14;
	and.b32  	%r1, %r43, 7;
	and.b32  	%r2, %r43, 3;
	and.b32  	%r3, %r43, 2147483640;
	and.b32  	%r4, %r43, 1;
	neg.s32 	%r5, %r3;
	shl.b32 	%r6, %r44, 3;
	shl.b32 	%r7, %r44, 1;
	mul.lo.s32 	%r8, %r44, 3;
	shl.b32 	%r9, %r44, 2;
	mul.lo.s32 	%r10, %r44, 5;
	mul.lo.s32 	%r11, %r44, 6;
	mul.lo.s32 	%r12, %r44, 7;
	mov.b32 	%r60, 0;
	mul.wide.u32 	%rd21, %r6, 4;
$L__BB2_2:
	setp.lt.u32 	%p2, %r43, 8;
	mov.b32 	%r70, 0;
	@%p2 bra 	$L__BB2_5;
	add.s32 	%r67, %r44, %r60;
	add.s32 	%r66, %r7, %r60;
	add.s32 	%r65, %r8, %r60;
	add.s32 	%r64, %r9, %r60;
	add.s32 	%r63, %r10, %r60;
	add.s32 	%r62, %r11, %r60;
	add.s32 	%r61, %r12, %r60;
	mul.wide.u32 	%rd6, %r60, 4;
	add.s64 	%rd36, %rd1, %rd6;
	mov.u32 	%r68, %r5;
$L__BB2_4:
	.pragma "nounroll";
	mov.b32 	%r48, 1065353216;
	st.global.u32 	[%rd36], %r48;
	mul.wide.u32 	%rd7, %r67, 4;
	add.s64 	%rd8, %rd1, %rd7;
	st.global.u32 	[%rd8], %r48;
	mul.wide.u32 	%rd9, %r66, 4;
	add.s64 	%rd10, %rd1, %rd9;
	st.global.u32 	[%rd10], %r48;
	mul.wide.u32 	%rd11, %r65, 4;
	add.s64 	%rd12, %rd1, %rd11;
	st.global.u32 	[%rd12], %r48;
	mul.wide.u32 	%rd13, %r64, 4;
	add.s64 	%rd14, %rd1, %rd13;
	st.global.u32 	[%rd14], %r48;
	mul.wide.u32 	%rd15, %r63, 4;
	add.s64 	%rd16, %rd1, %rd15;
	st.global.u32 	[%rd16], %r48;
	mul.wide.u32 	%rd17, %r62, 4;
	add.s64 	%rd18, %rd1, %rd17;
	st.global.u32 	[%rd18], %r48;
	mul.wide.u32 	%rd19, %r61, 4;
	add.s64 	%rd20, %rd1, %rd19;
	st.global.u32 	[%rd20], %r48;
	add.s32 	%r68, %r68, 8;
	add.s32 	%r67, %r67, %r6;
	add.s32 	%r66, %r66, %r6;
	add.s32 	%r65, %r65, %r6;
	add.s32 	%r64, %r64, %r6;
	add.s32 	%r63, %r63, %r6;
	add.s32 	%r62, %r62, %r6;
	add.s32 	%r61, %r61, %r6;
	add.s64 	%rd36, %rd36, %rd21;
	setp.ne.s32 	%p3, %r68, 0;
	mov.u32 	%r70, %r3;
	@%p3 bra 	$L__BB2_4;
$L__BB2_5:
	setp.eq.s32 	%p4, %r1, 0;
	@%p4 bra 	$L__BB2_13;
	add.s32 	%r49, %r1, -1;
	setp.lt.u32 	%p5, %r49, 3;
	@%p5 bra 	$L__BB2_8;
	mad.lo.s32 	%r50, %r70, %r44, %r60;
	mul.wide.u32 	%rd22, %r50, 4;
	add.s64 	%rd23, %rd1, %rd22;
	mov.b32 	%r51, 1065353216;
	st.global.u32 	[%rd23], %r51;
	add.s32 	%r52, %r50, %r44;
	mul.wide.u32 	%rd24, %r52, 4;
	add.s64 	%rd25, %rd1, %rd24;
	st.global.u32 	[%rd25], %r51;
	add.s32 	%r53, %r52, %r44;
	mul.wide.u32 	%rd26, %r53, 4;
	add.s64 	%rd27, %rd1, %rd26;
	st.global.u32 	[%rd27], %r51;
	add.s32 	%r54, %r53, %r44;
	mul.wide.u32 	%rd28, %r54, 4;
	add.s64 	%rd29, %rd1, %rd28;
	st.global.u32 	[%rd29], %r51;
	add.s32 	%r70, %r70, 4;
$L__BB2_8:
	setp.eq.s32 	%p6, %r2, 0;
	@%p6 bra 	$L__BB2_13;
	setp.eq.s32 	%p7, %r2, 1;
	@%p7 bra 	$L__BB2_11;
	mad.lo.s32 	%r55, %r70, %r44, %r60;
	mul.wide.u32 	%rd30, %r55, 4;
	add.s64 	%rd31, %rd1, %rd30;
	mov.b32 	%r56, 1065353216;
	st.global.u32 	[%rd31], %r56;
	add.s32 	%r57, %r55, %r44;
	mul.wide.u32 	%rd32, %r57, 4;
	add.s64 	%rd33, %rd1, %rd32;
	st.global.u32 	[%rd33], %r56;
	add.s32 	%r70, %r70, 2;
$L__BB2_11:
	setp.eq.s32 	%p8, %r4, 0;
	@%p8 bra 	$L__BB2_13;
	mad.lo.s32 	%r58, %r70, %r44, %r60;
	mul.wide.u32 	%rd34, %r58, 4;
	add.s64 	%rd35, %rd1, %rd34;
	mov.b32 	%r59, 1065353216;
	st.global.u32 	[%rd35], %r59;
$L__BB2_13:
	add.s32 	%r60, %r60, 1;
	setp.ne.s32 	%p9, %r60, %r44;
	@%p9 bra 	$L__BB2_2;
$L__BB2_14:
	ret;

}


// ===== COMPILED SASS (sm_100) =====

	.target	sm_100

	.elftype	@"ET_EXEC"


//--------------------- .note.nv.tkinfo           --------------------------
	.section	.note.nv.tkinfo,"",@"SHT_NOTE"
	.sectionflags	@"SHF_NOTE_NV_TKINFO"
	.tkinfo
        /*0018*/ 	.word	0x00000002
        /*0030*/ 	.string	""
        /*0030*/ 	.string	"ptxas"
        /*0030*/ 	.string	"Cuda compilation tools, release 13.0, V13.0.88"
        /*0030*/ 	.string	"Build cuda_13.0.r13.0/compiler.36424714_0"
        /*0030*/ 	.string	"-arch sm_100 -m 64 "



//--------------------- .note.nv.cuinfo           --------------------------
	.section	.note.nv.cuinfo,"",@"SHT_NOTE"
	.sectionflags	@"SHF_NOTE_NV_CUINFO"
        /*0018*/ 	.short	0x0002
        /*001a*/ 	.short	0x0064
        /*001c*/ 	.short	0x0082
	.zero		2


//--------------------- .nv.info                  --------------------------
	.section	.nv.info,"",@"SHT_CUDA_INFO"
	.align	4


	//----- nvinfo : EIATTR_REGCOUNT
	.align		4
        /*0000*/ 	.byte	0x04, 0x2f
        /*0002*/ 	.short	(.L_1 - .L_0)
	.align		4
.L_0:
        /*0004*/ 	.word	index@(_Z6VecAddPfS_S_i)
        /*0008*/ 	.word	0x0000000c


	//----- nvinfo : EIATTR_FRAME_SIZE
	.align		4
.L_1:
        /*000c*/ 	.byte	0x04, 0x11
        /*000e*/ 	.short	(.L_3 - .L_2)
	.align		4
.L_2:
        /*0010*/ 	.word	index@(_Z6VecAddPfS_S_i)
        /*0014*/ 	.word	0x00000000


	//----- nvinfo : EIATTR_REGCOUNT
	.align		4
.L_3:
        /*0018*/ 	.byte	0x04, 0x2f
        /*001a*/ 	.short	(.L_5 - .L_4)
	.align		4
.L_4:
        /*001c*/ 	.word	index@(_Z6MatAddPfS_S_i)
        /*0020*/ 	.word	0x0000000c


	//----- nvinfo : EIATTR_FRAME_SIZE
	.align		4
.L_5:
        /*0024*/ 	.byte	0x04, 0x11
        /*0026*/ 	.short	(.L_7 - .L_6)
	.align		4
.L_6:
        /*0028*/ 	.word	index@(_Z6MatAddPfS_S_i)
        /*002c*/ 	.word	0x00000000


	//----- nvinfo : EIATTR_REGCOUNT
	.align		4
.L_7:
        /*0030*/ 	.byte	0x04, 0x2f
        /*0032*/ 	.short	(.L_9 - .L_8)
	.align		4
.L_8:
        /*0034*/ 	.word	index@(_Z13convert2Dto1DPfS_ii)
        /*0038*/ 	.word	0x00000020


	//----- nvinfo : EIATTR_FRAME_SIZE
	.align		4
.L_9:
        /*003c*/ 	.byte	0x04, 0x11
        /*003e*/ 	.short	(.L_11 - .L_10)
	.align		4
.L_10:
        /*0040*/ 	.word	index@(_Z13convert2Dto1DPfS_ii)
        /*0044*/ 	.word	0x00000000


	//----- nvinfo : EIATTR_MIN_STACK_SIZE
	.align		4
.L_11:
        /*0048*/ 	.byte	0x04, 0x12
        /*004a*/ 	.short	(.L_13 - .L_12)
	.align		4
.L_12:
        /*004c*/ 	.word	index@(_Z13convert2Dto1DPfS_ii)
        /*0050*/ 	.word	0x00000000


	//----- nvinfo : EIATTR_MIN_STACK_SIZE
	.align		4
.L_13:
        /*0054*/ 	.byte	0x04, 0x12
        /*0056*/ 	.short	(.L_15 - .L_14)
	.align		4
.L_14:
        /*0058*/ 	.word	index@(_Z6MatAddPfS_S_i)
        /*005c*/ 	.word	0x00000000


	//----- nvinfo : EIATTR_MIN_STACK_SIZE
	.align		4
.L_15:
        /*0060*/ 	.byte	0x04, 0x12
        /*0062*/ 	.short	(.L_17 - .L_16)
	.align		4
.L_16:
        /*0064*/ 	.word	index@(_Z6VecAddPfS_S_i)
        /*0068*/ 	.word	0x00000000
.L_17:


//--------------------- .nv.compat                --------------------------
	.section	.nv.compat,"",@"SHT_CUDA_COMPAT_INFO"
	.align	4
        /*0000*/ 	.byte	0x02, 0x09, 0x00, 0x00, 0x02, 0x02, 0x01, 0x00, 0x02, 0x05, 0x05, 0x00, 0x03, 0x07, 0x01, 0x01
        /*0010*/ 	.byte	0x02, 0x03, 0x00, 0x00, 0x02, 0x06, 0x01, 0x00, 0x04, 0x0b, 0x08, 0x00, 0x09, 0x00, 0x00, 0x00
        /*0020*/ 	.byte	0x00, 0x00, 0x00, 0x00


//--------------------- .nv.info._Z13convert2Dto1DPfS_ii --------------------------
	.section	.nv.info._Z13convert2Dto1DPfS_ii,"",@"SHT_CUDA_INFO"
	.sectionflags	@""
	.align	4


	//----- nvinfo : EIATTR_CUDA_API_VERSION
	.align		4
        /*0000*/ 	.byte	0x04, 0x37
        /*0002*/ 	.short	(.L_19 - .L_18)
.L_18:
        /*0004*/ 	.word	0x00000082


	//----- nvinfo : EIATTR_KPARAM_INFO
	.align		4
.L_19:
        /*0008*/ 	.byte	0x04, 0x17
        /*000a*/ 	.short	(.L_21 - .L_20)
.L_20:
        /*000c*/ 	.word	0x00000000
        /*0010*/ 	.short	0x0003
        /*0012*/ 	.short	0x0014
        /*0014*/ 	.byte	0x00, 0xf0, 0x11, 0x00


	//----- nvinfo : EIATTR_KPARAM_INFO
	.align		4
.L_21:
        /*0018*/ 	.byte	0x04, 0x17
        /*001a*/ 	.short	(.L_23 - .L_22)
.L_22:
        /*001c*/ 	.word	0x00000000
        /*0020*/ 	.short	0x0002
        /*0022*/ 	.short	0x0010
        /*0024*/ 	.byte	0x00, 0xf0, 0x11, 0x00


	//----- nvinfo : EIATTR_KPARAM_INFO
	.align		4
.L_23:
        /*0028*/ 	.byte	0x04, 0x17
        /*002a*/ 	.short	(.L_25 - .L_24)
.L_24:
        /*002c*/ 	.word	0x00000000
        /*0030*/ 	.short	0x0001
        /*0032*/ 	.short	0x0008
        /*0034*/ 	.byte	0x00, 0xf5, 0x21, 0x00


	//----- nvinfo : EIATTR_KPARAM_INFO
	.align		4
.L_25:
        /*0038*/ 	.byte	0x04, 0x17
        /*003a*/ 	.short	(.L_27 - .L_26)
.L_26:
        /*003c*/ 	.word	0x00000000
        /*0040*/ 	.short	0x0000
        /*0042*/ 	.short	0x0000
        /*0044*/ 	.byte	0x00, 0xf5, 0x21, 0x00


	//----- nvinfo : EIATTR_SPARSE_MMA_MASK
	.align		4
.L_27:
        /*0048*/ 	.byte	0x03, 0x50
        /*004a*/ 	.short	0x0000


	//----- nvinfo : EIATTR_MAXREG_COUNT
	.align		4
        /*004c*/ 	.byte	0x03, 0x1b
        /*004e*/ 	.short	0x00ff


	//----- nvinfo : EIATTR_MERCURY_ISA_VERSION
	.align		4
        /*0050*/ 	.byte	0x03, 0x5f
        /*0052*/ 	.short	0x0101


	//----- nvinfo : EIATTR_VRC_CTA_INIT_COUNT
	.align		4
        /*0054*/ 	.byte	0x02, 0x4a
	.zero		1
	.zero		1


	//----- nvinfo : EIATTR_EXIT_INSTR_OFFSETS
	.align		4
        /*0058*/ 	.byte	0x04, 0x1c
        /*005a*/ 	.short	(.L_29 - .L_28)


	//   ....[0]....
.L_28:
        /*005c*/ 	.word	0x00000040


	//   ....[1]....
        /*0060*/ 	.word	0x00000650


	//----- nvinfo : EIATTR_CBANK_PARAM_SIZE
	.align		4
.L_29:
        /*0064*/ 	.byte	0x03, 0x19
        /*0066*/ 	.short	0x0018


	//----- nvinfo : EIATTR_PARAM_CBANK
	.align		4
        /*0068*/ 	.byte	0x04, 0x0a
        /*006a*/ 	.short	(.L_31 - .L_30)
	.align		4
.L_30:
        /*006c*/ 	.word	index@(.nv.constant0._Z13convert2Dto1DPfS_ii)
        /*0070*/ 	.short	0x0380
        /*0072*/ 	.short	0x0018


	//----- nvinfo : EIATTR_SW_WAR
	.align		4
.L_31:
        /*0074*/ 	.byte	0x04, 0x36
        /*0076*/ 	.short	(.L_33 - .L_32)
.L_32:
        /*0078*/ 	.word	0x00000008
.L_33:


//--------------------- .nv.info._Z6MatAddPfS_S_i --------------------------
	.section	.nv.info._Z6MatAddPfS_S_i,"",@"SHT_CUDA_INFO"
	.sectionflags	@""
	.align	4


	//----- nvinfo : EIATTR_CUDA_API_VERSION
	.align		4
        /*0000*/ 	.byte	0x04, 0x37
        /*0002*/ 	.short	(.L_35 - .L_34)
.L_34:
        /*0004*/ 	.word	0x00000082


	//----- nvinfo : EIATTR_KPARAM_INFO
	.align		4
.L_35:
        /*0008*/ 	.byte	0x04, 0x17
        /*000a*/ 	.short	(.L_37 - .L_36)
.L_36:
        /*000c*/ 	.word	0x00000000
        /*0010*/ 	.short	0x0003
        /*0012*/ 	.short	0x0018
        /*0014*/ 	.byte	0x00, 0xf0, 0x11, 0x00


	//----- nvinfo : EIATTR_KPARAM_INFO
	.align		4
.L_37:
        /*0018*/ 	.byte	0x04, 0x17
        /*001a*/ 	.short	(.L_39 - .L_38)
.L_38:
        /*001c*/ 	.word	0x00000000
        /*0020*/ 	.short	0x0002
        /*0022*/ 	.short	0x0010
        /*0024*/ 	.byte	0x00, 0xf5, 0x21, 0x00


	//----- nvinfo : EIATTR_KPARAM_INFO
	.align		4
.L_39:
        /*0028*/ 	.byte	0x04, 0x17
        /*002a*/ 	.short	(.L_41 - .L_40)
.L_40:
        /*002c*/ 	.word	0x00000000
        /*0030*/ 	.short	0x0001
        /*0032*/ 	.short	0x0008
        /*0034*/ 	.byte	0x00, 0xf5, 0x21, 0x00


	//----- nvinfo : EIATTR_KPARAM_INFO
	.align		4
.L_41:
        /*0038*/ 	.byte	0x04, 0x17
        /*003a*/ 	.short	(.L_43 - .L_42)
.L_42:
        /*003c*/ 	.word	0x00000000
        /*0040*/ 	.short	0x0000
        /*0042*/ 	.short	0x0000
        /*0044*/ 	.byte	0x00, 0xf5, 0x21, 0x00


	//----- nvinfo : EIATTR_SPARSE_MMA_MASK
	.align		4
.L_43:
        /*0048*/ 	.byte	0x03, 0x50
        /*004a*/ 	.short	0x0000


	//----- nvinfo : EIATTR_MAXREG_COUNT
	.align		4
        /*004c*/ 	.byte	0x03, 0x1b
        /*004e*/ 	.short	0x00ff


	//----- nvinfo : EIATTR_MERCURY_ISA_VERSION
	.align		4
        /*0050*/ 	.byte	0x03, 0x5f
        /*0052*/ 	.short	0x0101


	//----- nvinfo : EIATTR_VRC_CTA_INIT_COUNT
	.align		4
        /*0054*/ 	.byte	0x02, 0x4a
	.zero		1
	.zero		1


	//----- nvinfo : EIATTR_EXIT_INSTR_OFFSETS
	.align		4
        /*0058*/ 	.byte	0x04, 0x1c
        /*005a*/ 	.short	(.L_45 - .L_44)


	//   ....[0]....
.L_44:
        /*005c*/ 	.word	0x00000160


	//----- nvinfo : EIATTR_CBANK_PARAM_SIZE
	.align		4
.L_45:
        /*0060*/ 	.byte	0x03, 0x19
        /*0062*/ 	.short	0x001c


	//----- nvinfo : EIATTR_PARAM_CBANK
	.align		4
        /*0064*/ 	.byte	0x04, 0x0a
        /*0066*/ 	.short	(.L_47 - .L_46)
	.align		4
.L_46:
        /*0068*/ 	.word	index@(.nv.constant0._Z6MatAddPfS_S_i)
        /*006c*/ 	.short	0x0380
        /*006e*/ 	.short	0x001c


	//----- nvinfo : EIATTR_SW_WAR
	.align		4
.L_47:
        /*0070*/ 	.byte	0x04, 0x36
        /*0072*/ 	.short	(.L_49 - .L_48)
.L_48:
        /*0074*/ 	.word	0x00000008
.L_49:


//--------------------- .nv.info._Z6VecAddPfS_S_i --------------------------
	.section	.nv.info._Z6VecAddPfS_S_i,"",@"SHT_CUDA_INFO"
	.sectionflags	@""
	.align	4


	//----- nvinfo : EIATTR_CUDA_API_VERSION
	.align		4
        /*0000*/ 	.byte	0x04, 0x37
        /*0002*/ 	.short	(.L_51 - .L_50)
.L_50:
        /*0004*/ 	.word	0x00000082


	//----- nvinfo : EIATTR_KPARAM_INFO
	.align		4
.L_51:
        /*0008*/ 	.byte	0x04, 0x17
        /*000a*/ 	.short	(.L_53 - .L_52)
.L_52:
        /*000c*/ 	.word	0x00000000
        /*0010*/ 	.short	0x0003
        /*0012*/ 	.short	0x0018
        /*0014*/ 	.byte	0x00, 0xf0, 0x11, 0x00


	//----- nvinfo : EIATTR_KPARAM_INFO
	.align		4
.L_53:
        /*0018*/ 	.byte	0x04, 0x17
        /*001a*/ 	.short	(.L_55 - .L_54)
.L_54:
        /*001c*/ 	.word	0x00000000
        /*0020*/ 	.short	0x0002
        /*0022*/ 	.short	0x0010
        /*0024*/ 	.byte	0x00, 0xf5, 0x21, 0x00


	//----- nvinfo : EIATTR_KPARAM_INFO
	.align		4
.L_55:
        /*0028*/ 	.byte	0x04, 0x17
        /*002a*/ 	.short	(.L_57 - .L_56)
.L_56:
        /*002c*/ 	.word	0x00000000
        /*0030*/ 	.short	0x0001
        /*0032*/ 	.short	0x0008
        /*0034*/ 	.byte	0x00, 0xf5, 0x21, 0x00


	//----- nvinfo : EIATTR_KPARAM_INFO
	.align		4
.L_57:
        /*0038*/ 	.byte	0x04, 0x17
        /*003a*/ 	.short	(.L_59 - .L_58)
.L_58:
        /*003c*/ 	.word	0x00000000
        /*0040*/ 	.short	0x0000
        /*0042*/ 	.short	0x0000
        /*0044*/ 	.byte	0x00, 0xf5, 0x21, 0x00


	//----- nvinfo : EIATTR_SPARSE_MMA_MASK
	.align		4
.L_59:
        /*0048*/ 	.byte	0x03, 0x50
        /*004a*/ 	.short	0x0000


	//----- nvinfo : EIATTR_MAXREG_COUNT
	.align		4
        /*004c*/ 	.byte	0x03, 0x1b
        /*004e*/ 	.short	0x00ff


	//----- nvinfo : EIATTR_MERCURY_ISA_VERSION
	.align		4
        /*0050*/ 	.byte	0x03, 0x5f
        /*0052*/ 	.short	0x0101


	//----- nvinfo : EIATTR_VRC_CTA_INIT_COUNT
	.align		4
        /*0054*/ 	.byte	0x02, 0x4a
	.zero		1
	.zero		1


	//----- nvinfo : EIATTR_EXIT_INSTR_OFFSETS
	.align		4
        /*0058*/ 	.byte	0x04, 0x1c
        /*005a*/ 	.short	(.L_61 - .L_60)


	//   ....[0]....
.L_60:
        /*005c*/ 	.word	0x00000070


	//   ....[1]....
        /*0060*/ 	.word	0x00000130


	//----- nvinfo : EIATTR_CBANK_PARAM_SIZE
	.align		4
.L_61:
        /*0064*/ 	.byte	0x03, 0x19
        /*0066*/ 	.short	0x001c


	//----- nvinfo : EIATTR_PARAM_CBANK
	.align		4
        /*0068*/ 	.byte	0x04, 0x0a
        /*006a*/ 	.short	(.L_63 - .L_62)
	.align		4
.L_62:
        /*006c*/ 	.word	index@(.nv.constant0._Z6VecAddPfS_S_i)
        /*0070*/ 	.short	0x0380
        /*0072*/ 	.short	0x001c


	//----- nvinfo : EIATTR_SW_WAR
	.align		4
.L_63:
        /*0074*/ 	.byte	0x04, 0x36
        /*0076*/ 	.short	(.L_65 - .L_64)
.L_64:
        /*0078*/ 	.word	0x00000008
.L_65:


//--------------------- .nv.callgraph             --------------------------
	.section	.nv.callgraph,"",@"SHT_CUDA_CALLGRAPH"
	.align	4
	.sectionentsize	8
	.align		4
        /*0000*/ 	.word	0x00000000
	.align		4
        /*0004*/ 	.word	0xffffffff
	.align		4
        /*0008*/ 	.word	0x00000000
	.align		4
        /*000c*/ 	.word	0xfffffffe
	.align		4
        /*0010*/ 	.word	0x00000000
	.align		4
        /*0014*/ 	.word	0xfffffffd
	.align		4
        /*0018*/ 	.word	0x00000000
	.align		4
        /*001c*/ 	.word	0xfffffffc


//--------------------- .text._Z13convert2Dto1DPfS_ii --------------------------
	.section	.text._Z13convert2Dto1DPfS_ii,"ax",@progbits
	.align	128
        .global         _Z13convert2Dto1DPfS_ii
        .type           _Z13convert2Dto1DPfS_ii,@function
        .size           _Z13convert2Dto1DPfS_ii,(.L_x_9 - _Z13convert2Dto1DPfS_ii)
        .other          _Z13convert2Dto1DPfS_ii,@"STO_CUDA_ENTRY STV_DEFAULT"
_Z13convert2Dto1DPfS_ii:
.text._Z13convert2Dto1DPfS_ii:
[----:B------:R-:W-:Y:S08]  /*0000*/  LDC R1, c[0x0][0x37c] ;  /* 0x0000df00ff017b82 */ /* 0x000ff00000000800 */
[----:B------:R-:W0:Y:S02]  /*0010*/  LDC.64 R4, c[0x0][0x390] ;  /* 0x0000e400ff047b82 */ /* 0x000e240000000a00 */
[----:B0-----:R-:W-:-:S04]  /*0020*/  VIMNMX R0, PT, PT, R5, R4, PT ;  /* 0x0000000405007248 */ /* 0x001fc80003fe0100 */
[----:B------:R-:W-:-:S13]  /*0030*/  ISETP.GE.AND P0, PT, R0, 0x1, PT ;  /* 0x000000010000780c */ /* 0x000fda0003f06270 */
[----:B------:R-:W-:Y:S05]  /*0040*/  @!P0 EXIT ;  /* 0x000000000000894d */ /* 0x000fea0003800000 */
[C---:B------:R-:W-:Y:S01]  /*0050*/  LOP3.LUT R2, R4.reuse, 0x7ffffff8, RZ, 0xc0, !PT ;  /* 0x7ffffff804027812 */ /* 0x040fe200078ec0ff */
[----:B------:R-:W0:Y:S01]  /*0060*/  LDCU.64 UR4, c[0x0][0x358] ;  /* 0x00006b00ff0477ac */ /* 0x000e220008000a00 */
[----:B------:R-:W-:Y:S01]  /*0070*/  SHF.L.U32 R0, R5, 0x3, RZ ;  /* 0x0000000305007819 */ /* 0x000fe200000006ff */
[----:B------:R-:W-:Y:S01]  /*0080*/  HFMA2 R5, -RZ, RZ, 0, 0 ;  /* 0x00000000ff057431 */ /* 0x000fe200000001ff */
[C---:B------:R-:W-:Y:S01]  /*0090*/  LOP3.LUT R3, R4.reuse, 0x7, RZ, 0xc0, !PT ;  /* 0x0000000704037812 */ /* 0x040fe200078ec0ff */
[----:B------:R-:W-:Y:S01]  /*00a0*/  IMAD.MOV R6, RZ, RZ, -R2 ;  /* 0x000000ffff067224 */ /* 0x000fe200078e0a02 */
[----:B------:R-:W-:-:S07]  /*00b0*/  LOP3.LUT R4, R4, 0x3, RZ, 0xc0, !PT ;  /* 0x0000000304047812 */ /* 0x000fce00078ec0ff */
.L_x_5:
[----:B-1----:R-:W1:Y:S01]  /*00c0*/  LDC R7, c[0x0][0x390] ;  /* 0x0000e400ff077b82 */ /* 0x002e620000000800 */
[----:B------:R-:W-:Y:S02]  /*00d0*/  MOV R12, RZ ;  /* 0x000000ff000c7202 */ /* 0x000fe40000000f00 */
[----:B-1----:R-:W-:-:S13]  /*00e0*/  ISETP.GE.U32.AND P0, PT, R7, 0x8, PT ;  /* 0x000000080700780c */ /* 0x002fda0003f06070 */
[----:B--2-4-:R-:W-:Y:S05]  /*00f0*/  @!P0 BRA `(.L_x_0) ;  /* 0x00000000009c8947 */ /* 0x014fea0003800000 */
[----:B------:R-:W1:Y:S01]  /*0100*/  LDC R10, c[0x0][0x394] ;  /* 0x0000e500ff0a7b82 */ /* 0x000e620000000800 */
[----:B------:R-:W-:-:S07]  /*0110*/  MOV R22, R6 ;  /* 0x0000000600167202 */ /* 0x000fce0000000f00 */
[----:B------:R-:W2:Y:S01]  /*0120*/  LDC.64 R12, c[0x0][0x388] ;  /* 0x0000e200ff0c7b82 */ /* 0x000ea20000000a00 */
[C---:B-1----:R-:W-:Y:S01]  /*0130*/  IMAD.IADD R9, R5.reuse, 0x1, R10 ;  /* 0x0000000105097824 */ /* 0x042fe200078e020a */
[CC--:B------:R-:W-:Y:S01]  /*0140*/  LEA R11, R10.reuse, R5.reuse, 0x1 ;  /* 0x000000050a0b7211 */ /* 0x0c0fe200078e08ff */
[C-C-:B------:R-:W-:Y:S01]  /*0150*/  IMAD R23, R10.reuse, 0x3, R5.reuse ;  /* 0x000000030a177824 */ /* 0x140fe200078e0205 */
[C---:B------:R-:W-:Y:S01]  /*0160*/  LEA R27, R10.reuse, R5, 0x2 ;  /* 0x000000050a1b7211 */ /* 0x040fe200078e10ff */
[C-C-:B------:R-:W-:Y:S02]  /*0170*/  IMAD R29, R10.reuse, 0x5, R5.reuse ;  /* 0x000000050a1d7824 */ /* 0x140fe400078e0205 */
[C-C-:B------:R-:W-:Y:S02]  /*0180*/  IMAD R8, R10.reuse, 0x6, R5.reuse ;  /* 0x000000060a087824 */ /* 0x140fe400078e0205 */
[----:B------:R-:W-:Y:S02]  /*0190*/  IMAD R10, R10, 0x7, R5 ;  /* 0x000000070a0a7824 */ /* 0x000fe400078e0205 */
[----:B--2---:R-:W-:-:S07]  /*01a0*/  IMAD.WIDE.U32 R14, R5, 0x4, R12 ;  /* 0x00000004050e7825 */ /* 0x004fce00078e000c */
.L_x_1:
[----:B----4-:R-:W-:Y:S01]  /*01b0*/  IMAD.MOV.U32 R26, RZ, RZ, 0x3f800000 ;  /* 0x3f800000ff1a7424 */ /* 0x010fe200078e00ff */
[----:B------:R-:W-:Y:S01]  /*01c0*/  IADD3 R22, PT, PT, R22, 0x8, RZ ;  /* 0x0000000816167810 */ /* 0x000fe20007ffe0ff */
[--C-:B------:R-:W-:Y:S01]  /*01d0*/  IMAD.WIDE.U32 R20, R9, 0x4, R12.reuse ;  /* 0x0000000409147825 */ /* 0x100fe200078e000c */
[----:B------:R-:W-:Y:S02]  /*01e0*/  IADD3 R9, PT, PT, R0, R9, RZ ;  /* 0x0000000900097210 */ /* 0x000fe40007ffe0ff */
[----:B------:R-:W-:Y:S01]  /*01f0*/  ISETP.NE.AND P0, PT, R22, RZ, PT ;  /* 0x000000ff1600720c */ /* 0x000fe20003f05270 */
[--C-:B------:R-:W-:Y:S01]  /*0200*/  IMAD.WIDE.U32 R18, R11, 0x4, R12.reuse ;  /* 0x000000040b127825 */ /* 0x100fe200078e000c */
[----:B0-----:R0:W-:Y:S03]  /*0210*/  STG.E desc[UR4][R14.64], R26 ;  /* 0x0000001a0e007986 */ /* 0x0011e6000c101904 */
[----:B------:R-:W-:Y:S01]  /*0220*/  IMAD.WIDE.U32 R16, R23, 0x4, R12 ;  /* 0x0000000417107825 */ /* 0x000fe200078e000c */
[----:B------:R1:W-:Y:S01]  /*0230*/  STG.E desc[UR4][R20.64], R26 ;  /* 0x0000001a14007986 */ /* 0x0003e2000c101904 */
[----:B------:R-:W-:-:S02]  /*0240*/  IADD3 R23, PT, PT, R0, R23, RZ ;  /* 0x0000001700177210 */ /* 0x000fc40007ffe0ff */
[----:B------:R-:W-:Y:S01]  /*0250*/  IMAD.WIDE.U32 R24, R27, 0x4, R12 ;  /* 0x000000041b187825 */ /* 0x000fe200078e000c */
[----:B------:R2:W-:Y:S01]  /*0260*/  STG.E desc[UR4][R18.64], R26 ;  /* 0x0000001a12007986 */ /* 0x0005e2000c101904 */
[C---:B------:R-:W-:Y:S02]  /*0270*/  IADD3 R27, PT, PT, R0.reuse, R27, RZ ;  /* 0x0000001b001b7210 */ /* 0x040fe40007ffe0ff */
[C---:B------:R-:W-:Y:S01]  /*0280*/  IMAD.IADD R11, R0.reuse, 0x1, R11 ;  /* 0x00000001000b7824 */ /* 0x040fe200078e020b */
[----:B------:R3:W-:Y:S01]  /*0290*/  STG.E desc[UR4][R16.64], R26 ;  /* 0x0000001a10007986 */ /* 0x0007e2000c101904 */
[----:B0-----:R-:W-:-:S03]  /*02a0*/  IMAD.WIDE.U32 R14, R0, 0x4, R14 ;  /* 0x00000004000e7825 */ /* 0x001fc600078e000e */
[----:B------:R4:W-:Y:S01]  /*02b0*/  STG.E desc[UR4][R24.64], R26 ;  /* 0x0000001a18007986 */ /* 0x0009e2000c101904 */
[----:B-1----:R-:W-:Y:S01]  /*02c0*/  IMAD.WIDE.U32 R20, R10, 0x4, R12 ;  /* 0x000000040a147825 */ /* 0x002fe200078e000c */
[----:B------:R-:W-:-:S03]  /*02d0*/  IADD3 R10, PT, PT, R0, R10, RZ ;  /* 0x0000000a000a7210 */ /* 0x000fc60007ffe0ff */
[----:B--2---:R-:W-:Y:S01]  /*02e0*/  IMAD.WIDE.U32 R18, R8, 0x4, R12 ;  /* 0x0000000408127825 */ /* 0x004fe200078e000c */
[----:B------:R-:W-:-:S03]  /*02f0*/  IADD3 R8, PT, PT, R0, R8, RZ ;  /* 0x0000000800087210 */ /* 0x000fc60007ffe0ff */
[----:B---3--:R-:W-:-:S04]  /*0300*/  IMAD.WIDE.U32 R16, R29, 0x4, R12 ;  /* 0x000000041d107825 */ /* 0x008fc800078e000c */
[----:B------:R-:W-:Y:S01]  /*0310*/  IMAD.IADD R29, R0, 0x1, R29 ;  /* 0x00000001001d7824 */ /* 0x000fe200078e021d */
[----:B------:R4:W-:Y:S04]  /*0320*/  STG.E desc[UR4][R16.64], R26 ;  /* 0x0000001a10007986 */ /* 0x0009e8000c101904 */
[----:B------:R4:W-:Y:S04]  /*0330*/  STG.E desc[UR4][R18.64], R26 ;  /* 0x0000001a12007986 */ /* 0x0009e8000c101904 */
[----:B------:R4:W-:Y:S01]  /*0340*/  STG.E desc[UR4][R20.64], R26 ;  /* 0x0000001a14007986 */ /* 0x0009e2000c101904 */
[----:B------:R-:W-:Y:S05]  /*0350*/  @P0 BRA `(.L_x_1) ;  /* 0xfffffffc00940947 */ /* 0x000fea000383ffff */
[----:B------:R-:W-:-:S07]  /*0360*/  IMAD.MOV.U32 R12, RZ, RZ, R2 ;  /* 0x000000ffff0c7224 */ /* 0x000fce00078e0002 */
.L_x_0:
[----:B------:R-:W-:-:S13]  /*0370*/  ISETP.NE.AND P0, PT, R3, RZ, PT ;  /* 0x000000ff0300720c */ /* 0x000fda0003f05270 */
[----:B------:R-:W-:Y:S05]  /*0380*/  @!P0 BRA `(.L_x_2) ;  /* 0x0000000000a08947 */ /* 0x000fea0003800000 */
[----:B------:R-:W-:Y:S02]  /*0390*/  IADD3 R8, PT, PT, R3, -0x1, RZ ;  /* 0xffffffff03087810 */ /* 0x000fe40007ffe0ff */
[----:B------:R-:W-:Y:S02]  /*03a0*/  ISETP.NE.AND P1, PT, R4, RZ, PT ;  /* 0x000000ff0400720c */ /* 0x000fe40003f25270 */
[----:B------:R-:W-:-:S13]  /*03b0*/  ISETP.GE.U32.AND P0, PT, R8, 0x3, PT ;  /* 0x000000030800780c */ /* 0x000fda0003f06070 */
[----:B------:R-:W-:Y:S05]  /*03c0*/  @!P0 BRA `(.L_x_3) ;  /* 0x0000000000408947 */ /* 0x000fea0003800000 */
[----:B------:R-:W1:Y:S01]  /*03d0*/  LDCU UR6, c[0x0][0x394] ;  /* 0x00007280ff0677ac */ /* 0x000e620008000800 */
[----:B------:R-:W2:Y:S01]  /*03e0*/  LDC.64 R8, c[0x0][0x388] ;  /* 0x0000e200ff087b82 */ /* 0x000ea20000000a00 */
[----:B----4-:R-:W-:Y:S02]  /*03f0*/  HFMA2 R19, -RZ, RZ, 1.875, 0 ;  /* 0x3f800000ff137431 */ /* 0x010fe400000001ff */
[C---:B-1----:R-:W-:Y:S02]  /*0400*/  IMAD R11, R12.reuse, UR6, R5 ;  /* 0x000000060c0b7c24 */ /* 0x042fe4000f8e0205 */
[----:B------:R-:W-:-:S03]  /*0410*/  VIADD R12, R12, 0x4 ;  /* 0x000000040c0c7836 */ /* 0x000fc60000000000 */
[C---:B------:R-:W-:Y:S01]  /*0420*/  IADD3 R15, PT, PT, R11.reuse, UR6, RZ ;  /* 0x000000060b0f7c10 */ /* 0x040fe2000fffe0ff */
[----:B--2---:R-:W-:-:S04]  /*0430*/  IMAD.WIDE.U32 R10, R11, 0x4, R8 ;  /* 0x000000040b0a7825 */ /* 0x004fc800078e0008 */
[C---:B------:R-:W-:Y:S01]  /*0440*/  VIADD R17, R15.reuse, UR6 ;  /* 0x000000060f117c36 */ /* 0x040fe20008000000 */
[----:B0-----:R1:W-:Y:S01]  /*0450*/  STG.E desc[UR4][R10.64], R19 ;  /* 0x000000130a007986 */ /* 0x0013e2000c101904 */
[----:B------:R-:W-:-:S03]  /*0460*/  IMAD.WIDE.U32 R14, R15, 0x4, R8 ;  /* 0x000000040f0e7825 */ /* 0x000fc600078e0008 */
[C---:B------:R-:W-:Y:S01]  /*0470*/  IADD3 R13, PT, PT, R17.reuse, UR6, RZ ;  /* 0x00000006110d7c10 */ /* 0x040fe2000fffe0ff */
[--C-:B------:R-:W-:Y:S01]  /*0480*/  IMAD.WIDE.U32 R16, R17, 0x4, R8.reuse ;  /* 0x0000000411107825 */ /* 0x100fe200078e0008 */
[----:B------:R1:W-:Y:S03]  /*0490*/  STG.E desc[UR4][R14.64], R19 ;  /* 0x000000130e007986 */ /* 0x0003e6000c101904 */
[----:B------:R-:W-:Y:S01]  /*04a0*/  IMAD.WIDE.U32 R8, R13, 0x4, R8 ;  /* 0x000000040d087825 */ /* 0x000fe200078e0008 */
[----:B------:R1:W-:Y:S04]  /*04b0*/  STG.E desc[UR4][R16.64], R19 ;  /* 0x0000001310007986 */ /* 0x0003e8000c101904 */
[----:B------:R1:W-:Y:S02]  /*04c0*/  STG.E desc[UR4][R8.64], R19 ;  /* 0x0000001308007986 */ /* 0x0003e4000c101904 */
.L_x_3:
[----:B------:R-:W-:Y:S05]  /*04d0*/  @!P1 BRA `(.L_x_2) ;  /* 0x00000000004c9947 */ /* 0x000fea0003800000 */
[----:B------:R-:W-:Y:S02]  /*04e0*/  LOP3.LUT P1, RZ, R7, 0x1, RZ, 0xc0, !PT ;  /* 0x0000000107ff7812 */ /* 0x000fe4000782c0ff */
[----:B------:R-:W-:-:S11]  /*04f0*/  ISETP.NE.AND P0, PT, R4, 0x1, PT ;  /* 0x000000010400780c */ /* 0x000fd60003f05270 */
[----:B-1--4-:R-:W1:Y:S08]  /*0500*/  @P1 LDC R16, c[0x0][0x394] ;  /* 0x0000e500ff101b82 */ /* 0x012e700000000800 */
[----:B------:R-:W2:Y:S01]  /*0510*/  @P1 LDC.64 R8, c[0x0][0x388] ;  /* 0x0000e200ff081b82 */ /* 0x000ea20000000a00 */
[----:B------:R-:W-:Y:S05]  /*0520*/  @!P0 BRA `(.L_x_4) ;  /* 0x0000000000288947 */ /* 0x000fea0003800000 */
[----:B------:R-:W3:Y:S01]  /*0530*/  LDCU UR6, c[0x0][0x394] ;  /* 0x00007280ff0677ac */ /* 0x000ee20008000800 */
[----:B------:R-:W4:Y:S01]  /*0540*/  LDC.64 R10, c[0x0][0x388] ;  /* 0x0000e200ff0a7b82 */ /* 0x000f220000000a00 */
[----:B------:R-:W-:Y:S01]  /*0550*/  MOV R7, 0x3f800000 ;  /* 0x3f80000000077802 */ /* 0x000fe20000000f00 */
[C---:B---3--:R-:W-:Y:S02]  /*0560*/  IMAD R15, R12.reuse, UR6, R5 ;  /* 0x000000060c0f7c24 */ /* 0x048fe4000f8e0205 */
[----:B------:R-:W-:-:S03]  /*0570*/  VIADD R12, R12, 0x2 ;  /* 0x000000020c0c7836 */ /* 0x000fc60000000000 */
[C---:B------:R-:W-:Y:S01]  /*0580*/  IADD3 R13, PT, PT, R15.reuse, UR6, RZ ;  /* 0x000000060f0d7c10 */ /* 0x040fe2000fffe0ff */
[----:B----4-:R-:W-:-:S04]  /*0590*/  IMAD.WIDE.U32 R14, R15, 0x4, R10 ;  /* 0x000000040f0e7825 */ /* 0x010fc800078e000a */
[----:B------:R-:W-:Y:S01]  /*05a0*/  IMAD.WIDE.U32 R10, R13, 0x4, R10 ;  /* 0x000000040d0a7825 */ /* 0x000fe200078e000a */
[----:B0-----:R3:W-:Y:S04]  /*05b0*/  STG.E desc[UR4][R14.64], R7 ;  /* 0x000000070e007986 */ /* 0x0017e8000c101904 */
[----:B------:R3:W-:Y:S02]  /*05c0*/  STG.E desc[UR4][R10.64], R7 ;  /* 0x000000070a007986 */ /* 0x0007e4000c101904 */
.L_x_4:
[----:B-1-3--:R-:W-:Y:S01]  /*05d0*/  @P1 IMAD R7, R12, R16, R5 ;  /* 0x000000100c071224 */ /* 0x00afe200078e0205 */
[----:B------:R-:W-:-:S03]  /*05e0*/  @P1 MOV R11, 0x3f800000 ;  /* 0x3f800000000b1802 */ /* 0x000fc60000000f00 */
[----:B--2---:R-:W-:-:S05]  /*05f0*/  @P1 IMAD.WIDE.U32 R8, R7, 0x4, R8 ;  /* 0x0000000407081825 */ /* 0x004fca00078e0008 */
[----:B0-----:R2:W-:Y:S02]  /*0600*/  @P1 STG.E desc[UR4][R8.64], R11 ;  /* 0x0000000b08001986 */ /* 0x0015e4000c101904 */
.L_x_2:
[----:B------:R-:W3:Y:S01]  /*0610*/  LDCU UR6, c[0x0][0x394] ;  /* 0x00007280ff0677ac */ /* 0x000ee20008000800 */
[----:B------:R-:W-:-:S04]  /*0620*/  IADD3 R5, PT, PT, R5, 0x1, RZ ;  /* 0x0000000105057810 */ /* 0x000fc80007ffe0ff */
[----:B---3--:R-:W-:-:S13]  /*0630*/  ISETP.NE.AND P0, PT, R5, UR6, PT ;  /* 0x0000000605007c0c */ /* 0x008fda000bf05270 */
[----:B------:R-:W-:Y:S05]  /*0640*/  @P0 BRA `(.L_x_5) ;  /* 0xfffffff8009c0947 */ /* 0x000fea000383ffff */
[----:B0-----:R-:W-:Y:S05]  /*0650*/  EXIT ;  /* 0x000000000000794d */ /* 0x001fea0003800000 */
.L_x_6:
[----:B------:R-:W-:-:S00]  /*0660*/  BRA `(.L_x_6) ;  /* 0xfffffffc00fc7947 */ /* 0x000fc0000383ffff */
[----:B------:R-:W-:-:S00]  /*0670*/  NOP ;  /* 0x0000000000007918 */ /* 0x000fc00000000000 */
        /* <DEDUP_REMOVED lines=8> */
.L_x_9:


//--------------------- .text._Z6MatAddPfS_S_i    --------------------------
	.section	.text._Z6MatAddPfS_S_i,"ax",@progbits
	.align	128
        .global         _Z6MatAddPfS_S_i
        .type           _Z6MatAddPfS_S_i,@function
        .size           _Z6MatAddPfS_S_i,(.L_x_10 - _Z6MatAddPfS_S_i)
        .other          _Z6MatAddPfS_S_i,@"STO_CUDA_ENTRY STV_DEFAULT"
_Z6MatAddPfS_S_i:
.text._Z6MatAddPfS_S_i:
[----:B------:R-:W-:Y:S01]  /*0000*/  LDC R1, c[0x0][0x37c] ;  /* 0x0000df00ff017b82 */ /* 0x000fe20000000800 */
[----:B------:R-:W0:Y:S07]  /*0010*/  S2R R6, SR_TID.X ;  /* 0x0000000000067919 */ /* 0x000e2e0000002100 */
[----:B------:R-:W1:Y:S01]  /*0020*/  LDC R0, c[0x0][0x364] ;  /* 0x0000d900ff007b82 */ /* 0x000e620000000800 */
[----:B------:R-:W2:Y:S01]  /*0030*/  LDCU UR8, c[0x0][0x398] ;  /* 0x00007300ff0877ac */ /* 0x000ea20008000800 */
[----:B------:R-:W1:Y:S01]  /*0040*/  S2R R9, SR_TID.Y ;  /* 0x0000000000097919 */ /* 0x000e620000002200 */
[----:B------:R-:W3:Y:S05]  /*0050*/  LDCU.64 UR4, c[0x0][0x358] ;  /* 0x00006b00ff0477ac */ /* 0x000eea0008000a00 */
[----:B------:R-:W0:Y:S08]  /*0060*/  S2UR UR7, SR_CTAID.X ;  /* 0x00000000000779c3 */ /* 0x000e300000002500 */
[----:B------:R-:W0:Y:S08]  /*0070*/  LDC R7, c[0x0][0x360] ;  /* 0x0000d800ff077b82 */ /* 0x000e300000000800 */
[----:B------:R-:W1:Y:S08]  /*0080*/  S2UR UR6, SR_CTAID.Y ;  /* 0x00000000000679c3 */ /* 0x000e700000002600 */
[----:B------:R-:W4:Y:S08]  /*0090*/  LDC.64 R2, c[0x0][0x380] ;  /* 0x0000e000ff027b82 */ /* 0x000f300000000a00 */
[----:B------:R-:W5:Y:S01]  /*00a0*/  LDC.64 R4, c[0x0][0x388] ;  /* 0x0000e200ff047b82 */ /* 0x000f620000000a00 */
[----:B0-----:R-:W-:Y:S01]  /*00b0*/  IADD3 R7, PT, PT, R6, UR7, R7 ;  /* 0x0000000706077c10 */ /* 0x001fe2000fffe007 */
[----:B-1----:R-:W-:-:S04]  /*00c0*/  IMAD R0, R0, UR6, R9 ;  /* 0x0000000600007c24 */ /* 0x002fc8000f8e0209 */
[----:B--2---:R-:W-:Y:S02]  /*00d0*/  IMAD R9, R0, UR8, R7 ;  /* 0x0000000800097c24 */ /* 0x004fe4000f8e0207 */
[----:B------:R-:W0:Y:S02]  /*00e0*/  LDC.64 R6, c[0x0][0x390] ;  /* 0x0000e400ff067b82 */ /* 0x000e240000000a00 */
[----:B----4-:R-:W-:-:S06]  /*00f0*/  IMAD.WIDE R2, R9, 0x4, R2 ;  /* 0x0000000409027825 */ /* 0x010fcc00078e0202 */
[----:B---3--:R-:W2:Y:S01]  /*0100*/  LDG.E R2, desc[UR4][R2.64] ;  /* 0x0000000402027981 */ /* 0x008ea2000c1e1900 */
[----:B-----5:R-:W-:-:S06]  /*0110*/  IMAD.WIDE R4, R9, 0x4, R4 ;  /* 0x0000000409047825 */ /* 0x020fcc00078e0204 */
[----:B------:R-:W2:Y:S01]  /*0120*/  LDG.E R5, desc[UR4][R4.64] ;  /* 0x0000000404057981 */ /* 0x000ea2000c1e1900 */
[----:B0-----:R-:W-:-:S04]  /*0130*/  IMAD.WIDE R6, R9, 0x4, R6 ;  /* 0x0000000409067825 */ /* 0x001fc800078e0206 */
[----:B--2---:R-:W-:-:S05]  /*0140*/  FADD R9, R2, R5 ;  /* 0x0000000502097221 */ /* 0x004fca0000000000 */
[----:B------:R-:W-:Y:S01]  /*0150*/  STG.E desc[UR4][R6.64], R9 ;  /* 0x0000000906007986 */ /* 0x000fe2000c101904 */
[----:B------:R-:W-:Y:S05]  /*0160*/  EXIT ;  /* 0x000000000000794d */ /* 0x000fea0003800000 */
.L_x_7:
        /* <DEDUP_REMOVED lines=9> */
.L_x_10:


//--------------------- .text._Z6VecAddPfS_S_i    --------------------------
	.section	.text._Z6VecAddPfS_S_i,"ax",@progbits
	.align	128
        .global         _Z6VecAddPfS_S_i
        .type           _Z6VecAddPfS_S_i,@function
        .size           _Z6VecAddPfS_S_i,(.L_x_11 - _Z6VecAddPfS_S_i)
        .other          _Z6VecAddPfS_S_i,@"STO_CUDA_ENTRY STV_DEFAULT"
_Z6VecAddPfS_S_i:
.text._Z6VecAddPfS_S_i:
[----:B------:R-:W-:Y:S01]  /*0000*/  LDC R1, c[0x0][0x37c] ;  /* 0x0000df00ff017b82 */ /* 0x000fe20000000800 */
[----:B------:R-:W0:Y:S01]  /*0010*/  S2R R9, SR_CTAID.X ;  /* 0x0000000000097919 */ /* 0x000e220000002500 */
[----:B------:R-:W0:Y:S01]  /*0020*/  LDCU UR4, c[0x0][0x360] ;  /* 0x00006c00ff0477ac */ /* 0x000e220008000800 */
[----:B------:R-:W0:Y:S01]  /*0030*/  S2R R0, SR_TID.X ;  /* 0x0000000000007919 */ /* 0x000e220000002100 */
[----:B------:R-:W1:Y:S01]  /*0040*/  LDCU UR5, c[0x0][0x398] ;  /* 0x00007300ff0577ac */ /* 0x000e620008000800 */
[----:B0-----:R-:W-:-:S05]  /*0050*/  IMAD R9, R9, UR4, R0 ;  /* 0x0000000409097c24 */ /* 0x001fca000f8e0200 */
[----:B-1----:R-:W-:-:S13]  /*0060*/  ISETP.GE.AND P0, PT, R9, UR5, PT ;  /* 0x0000000509007c0c */ /* 0x002fda000bf06270 */
[----:B------:R-:W-:Y:S05]  /*0070*/  @P0 EXIT ;  /* 0x000000000000094d */ /* 0x000fea0003800000 */
[----:B------:R-:W0:Y:S01]  /*0080*/  LDC.64 R2, c[0x0][0x380] ;  /* 0x0000e000ff027b82 */ /* 0x000e220000000a00 */
[----:B------:R-:W1:Y:S07]  /*0090*/  LDCU.64 UR4, c[0x0][0x358] ;  /* 0x00006b00ff0477ac */ /* 0x000e6e0008000a00 */
[----:B------:R-:W2:Y:S08]  /*00a0*/  LDC.64 R4, c[0x0][0x388] ;  /* 0x0000e200ff047b82 */ /* 0x000eb00000000a00 */
[----:B------:R-:W3:Y:S01]  /*00b0*/  LDC.64 R6, c[0x0][0x390] ;  /* 0x0000e400ff067b82 */ /* 0x000ee20000000a00 */
[----:B0-----:R-:W-:-:S06]  /*00c0*/  IMAD.WIDE R2, R9, 0x4, R2 ;  /* 0x0000000409027825 */ /* 0x001fcc00078e0202 */
[----:B-1----:R-:W4:Y:S01]  /*00d0*/  LDG.E R2, desc[UR4][R2.64] ;  /* 0x0000000402027981 */ /* 0x002f22000c1e1900 */
[----:B--2---:R-:W-:-:S06]  /*00e0*/  IMAD.WIDE R4, R9, 0x4, R4 ;  /* 0x0000000409047825 */ /* 0x004fcc00078e0204 */
[----:B------:R-:W4:Y:S01]  /*00f0*/  LDG.E R5, desc[UR4][R4.64] ;  /* 0x0000000404057981 */ /* 0x000f22000c1e1900 */
[----:B---3--:R-:W-:-:S04]  /*0100*/  IMAD.WIDE R6, R9, 0x4, R6 ;  /* 0x0000000409067825 */ /* 0x008fc800078e0206 */
[----:B----4-:R-:W-:-:S05]  /*0110*/  FADD R9, R2, R5 ;  /* 0x0000000502097221 */ /* 0x010fca0000000000 */
[----:B------:R-:W-:Y:S01]  /*0120*/  STG.E desc[UR4][R6.64], R9 ;  /* 0x0000000906007986 */ /* 0x000fe2000c101904 */
[----:B------:R-:W-:Y:S05]  /*0130*/  EXIT ;  /* 0x000000000000794d */ /* 0x000fea0003800000 */
.L_x_8:
        /* <DEDUP_REMOVED lines=12> */
.L_x_11:


//--------------------- .nv.shared.reserved.0     --------------------------
	.section	.nv.shared.reserved.0,"aw",@nobits
	.weak		__nv_reservedSMEM_offset_0_alias
	.size		__nv_reservedSMEM_offset_0_alias, 0, 64
	.other		__nv_reservedSMEM_offset_0_alias,@"STO_CUDA_RESERVED_SHARED STV_DEFAULT"
__nv_reservedSMEM_offset_0_alias:
	.zero		0
	.zero		64


//--------------------- .nv.constant0._Z13convert2Dto1DPfS_ii --------------------------
	.section	.nv.constant0._Z13convert2Dto1DPfS_ii,"a",@progbits
	.sectionflags	@""
	.align	4
.nv.constant0._Z13convert2Dto1DPfS_ii:
	.zero		920


//--------------------- .nv.constant0._Z6MatAddPfS_S_i --------------------------
	.section	.nv.constant0._Z6MatAddPfS_S_i,"a",@progbits
	.sectionflags	@""
	.align	4
.nv.constant0._Z6MatAddPfS_S_i:
	.zero		924


//--------------------- .nv.constant0._Z6VecAddPfS_S_i --------------------------
	.section	.nv.constant0._Z6VecAddPfS_S_i,"a",@progbits
	.sectionflags	@""
	.align	4
.nv.constant0._Z6VecAddPfS_S_i:
	.zero		924


//--------------------- SYMBOLS --------------------------

	.type		.nv.reservedSmem.offset0,@object
	.size		.nv.reservedSmem.offset0,0x4
